	.headerflags	@"EF_CUDA_TEXMODE_UNIFIED EF_CUDA_64BIT_ADDRESS EF_CUDA_ACCELERATORS EF_CUDA_SM90 EF_CUDA_VIRTUAL_SM(EF_CUDA_SM90)"
	.elftype	@"ET_EXEC"


//--------------------- .nv.info                  --------------------------
	.section	.nv.info,"",@"SHT_CUDA_INFO"
	.align	4


	//----- nvinfo : EIATTR_REGCOUNT
	.align		4
        /*0000*/ 	.byte	0x04, 0x2f
        /*0002*/ 	.short	(.L_3 - .L_2)
	.align		4
.L_2:
        /*0004*/ 	.word	index@(triton_poi_fused__native_batch_norm_legit_no_training_39)
        /*0008*/ 	.word	0x00000020


	//----- nvinfo : EIATTR_MIN_STACK_SIZE
	.align		4
.L_3:
        /*000c*/ 	.byte	0x04, 0x12
        /*000e*/ 	.short	(.L_5 - .L_4)
	.align		4
.L_4:
        /*0010*/ 	.word	index@(triton_poi_fused__native_batch_norm_legit_no_training_39)
        /*0014*/ 	.word	0x00000000


	//----- nvinfo : EIATTR_FRAME_SIZE
	.align		4
.L_5:
        /*0018*/ 	.byte	0x04, 0x11
        /*001a*/ 	.short	(.L_7 - .L_6)
	.align		4
.L_6:
        /*001c*/ 	.word	index@(triton_poi_fused__native_batch_norm_legit_no_training_39)
        /*0020*/ 	.word	0x00000000


	//----- nvinfo : EIATTR_MIN_STACK_SIZE
	.align		4
.L_7:
        /*0024*/ 	.byte	0x04, 0x12
        /*0026*/ 	.short	(.L_9 - .L_8)
	.align		4
.L_8:
        /*0028*/ 	.word	index@(triton_poi_fused__native_batch_norm_legit_no_training_39)
        /*002c*/ 	.word	0x00000000
.L_9:


//--------------------- .nv.info.triton_poi_fused__native_batch_norm_legit_no_training_39 --------------------------
	.section	.nv.info.triton_poi_fused__native_batch_norm_legit_no_training_39,"",@"SHT_CUDA_INFO"
	.sectionflags	@""
	.align	4


	//----- nvinfo : EIATTR_CUDA_API_VERSION
	.align		4
        /*0000*/ 	.byte	0x04, 0x37
        /*0002*/ 	.short	(.L_11 - .L_10)
.L_10:
        /*0004*/ 	.word	0x0000007c


	//----- nvinfo : EIATTR_KPARAM_INFO
	.align		4
.L_11:
        /*0008*/ 	.byte	0x04, 0x17
        /*000a*/ 	.short	(.L_13 - .L_12)
.L_12:
        /*000c*/ 	.word	0x00000000
        /*0010*/ 	.short	0x0006
        /*0012*/ 	.short	0x0030
        /*0014*/ 	.byte	0x00, 0xf0, 0x11, 0x00


	//----- nvinfo : EIATTR_KPARAM_INFO
	.align		4
.L_13:
        /*0018*/ 	.byte	0x04, 0x17
        /*001a*/ 	.short	(.L_15 - .L_14)
.L_14:
        /*001c*/ 	.word	0x00000000
        /*0020*/ 	.short	0x0005
        /*0022*/ 	.short	0x0028
        /*0024*/ 	.byte	0x00, 0xf4, 0x21, 0x00


	//----- nvinfo : EIATTR_KPARAM_INFO
	.align		4
.L_15:
        /*0028*/ 	.byte	0x04, 0x17
        /*002a*/ 	.short	(.L_17 - .L_16)
.L_16:
        /*002c*/ 	.word	0x00000000
        /*0030*/ 	.short	0x0004
        /*0032*/ 	.short	0x0020
        /*0034*/ 	.byte	0x00, 0xf4, 0x21, 0x00


	//----- nvinfo : EIATTR_KPARAM_INFO
	.align		4
.L_17:
        /*0038*/ 	.byte	0x04, 0x17
        /*003a*/ 	.short	(.L_19 - .L_18)
.L_18:
        /*003c*/ 	.word	0x00000000
        /*0040*/ 	.short	0x0003
        /*0042*/ 	.short	0x0018
        /*0044*/ 	.byte	0x00, 0xf4, 0x21, 0x00


	//----- nvinfo : EIATTR_KPARAM_INFO
	.align		4
.L_19:
        /*0048*/ 	.byte	0x04, 0x17
        /*004a*/ 	.short	(.L_21 - .L_20)
.L_20:
        /*004c*/ 	.word	0x00000000
        /*0050*/ 	.short	0x0002
        /*0052*/ 	.short	0x0010
        /*0054*/ 	.byte	0x00, 0xf4, 0x21, 0x00


	//----- nvinfo : EIATTR_KPARAM_INFO
	.align		4
.L_21:
        /*0058*/ 	.byte	0x04, 0x17
        /*005a*/ 	.short	(.L_23 - .L_22)
.L_22:
        /*005c*/ 	.word	0x00000000
        /*0060*/ 	.short	0x0001
        /*0062*/ 	.short	0x0008
        /*0064*/ 	.byte	0x00, 0xf4, 0x21, 0x00


	//----- nvinfo : EIATTR_KPARAM_INFO
	.align		4
.L_23:
        /*0068*/ 	.byte	0x04, 0x17
        /*006a*/ 	.short	(.L_25 - .L_24)
.L_24:
        /*006c*/ 	.word	0x00000000
        /*0070*/ 	.short	0x0000
        /*0072*/ 	.short	0x0000
        /*0074*/ 	.byte	0x00, 0xf4, 0x21, 0x00


	//----- nvinfo : EIATTR_SPARSE_MMA_MASK
	.align		4
.L_25:
        /*0078*/ 	.byte	0x03, 0x50
        /*007a*/ 	.short	0x0000


	//----- nvinfo : EIATTR_MAXREG_COUNT
	.align		4
        /*007c*/ 	.byte	0x03, 0x1b
        /*007e*/ 	.short	0x00ff


	//----- nvinfo : EIATTR_EXIT_INSTR_OFFSETS
	.align		4
        /*0080*/ 	.byte	0x04, 0x1c
        /*0082*/ 	.short	(.L_27 - .L_26)


	//   ....[0]....
.L_26:
        /*0084*/ 	.word	0x000005e0


	//----- nvinfo : EIATTR_REQNTID
	.align		4
.L_27:
        /*0088*/ 	.byte	0x04, 0x10
        /*008a*/ 	.short	(.L_29 - .L_28)
.L_28:
        /*008c*/ 	.word	0x00000080
        /*0090*/ 	.word	0x00000001
        /*0094*/ 	.word	0x00000001


	//----- nvinfo : EIATTR_CBANK_PARAM_SIZE
	.align		4
.L_29:
        /*0098*/ 	.byte	0x03, 0x19
        /*009a*/ 	.short	0x0034


	//----- nvinfo : EIATTR_PARAM_CBANK
	.align		4
        /*009c*/ 	.byte	0x04, 0x0a
        /*009e*/ 	.short	(.L_31 - .L_30)
	.align		4
.L_30:
        /*00a0*/ 	.word	index@(.nv.constant0.triton_poi_fused__native_batch_norm_legit_no_training_39)
        /*00a4*/ 	.short	0x0210
        /*00a6*/ 	.short	0x0034


	//----- nvinfo : EIATTR_SW_WAR
	.align		4
.L_31:
        /*00a8*/ 	.byte	0x04, 0x36
        /*00aa*/ 	.short	(.L_33 - .L_32)
.L_32:
        /*00ac*/ 	.word	0x00000008
.L_33:


//--------------------- .nv.callgraph             --------------------------
	.section	.nv.callgraph,"",@"SHT_CUDA_CALLGRAPH"
	.align	4
	.sectionentsize	8
	.align		4
        /*0000*/ 	.word	0x00000000
	.align		4
        /*0004*/ 	.word	0xffffffff
	.align		4
        /*0008*/ 	.word	0x00000000
	.align		4
        /*000c*/ 	.word	0xfffffffe
	.align		4
        /*0010*/ 	.word	0x00000000
	.align		4
        /*0014*/ 	.word	0xfffffffd
	.align		4
        /*0018*/ 	.word	0x00000000
	.align		4
        /*001c*/ 	.word	0xfffffffc


//--------------------- .nv.constant4             --------------------------
	.section	.nv.constant4,"a",@progbits
	.align	8
	.align		8
.nv.constant4:
        /*0000*/ 	.dword	_$_str
	.align		8
        /*0008*/ 	.dword	_$_str_$_2


//--------------------- .text.triton_poi_fused__native_batch_norm_legit_no_training_39 --------------------------
	.section	.text.triton_poi_fused__native_batch_norm_legit_no_training_39,"ax",@progbits
	.align	128
        .global         triton_poi_fused__native_batch_norm_legit_no_training_39
        .type           triton_poi_fused__native_batch_norm_legit_no_training_39,@function
        .size           triton_poi_fused__native_batch_norm_legit_no_training_39,(.L_x_1 - triton_poi_fused__native_batch_norm_legit_no_training_39)
        .other          triton_poi_fused__native_batch_norm_legit_no_training_39,@"STO_CUDA_ENTRY STV_DEFAULT"
triton_poi_fused__native_batch_norm_legit_no_training_39:
.text.triton_poi_fused__native_batch_norm_legit_no_training_39:
[----:B------:R-:W-:Y:S01]  /*0000*/  LDC R1, c[0x0][0x28] ;  /* 0x00000a00ff017b82 */ /* 0x000fe20000000800 */
[----:B------:R-:W1:Y:S07]  /*0010*/  S2R R0, SR_TID.X ;  /* 0x0000000000007919 */ /* 0x000e6e0000002100 */
[----:B------:R-:W2:Y:S01]  /*0020*/  LDC.64 R4, c[0x0][0x220] ;  /* 0x00008800ff047b82 */ /* 0x000ea20000000a00 */
[----:B------:R-:W-:Y:S01]  /*0030*/  ULDC.64 UR4, c[0x0][0x208] ;  /* 0x0000820000047ab9 */ /* 0x000fe20000000a00 */
[----:B------:R-:W3:Y:S06]  /*0040*/  S2R R17, SR_CTAID.X ;  /* 0x0000000000117919 */ /* 0x000eec0000002500 */
[----:B------:R-:W4:Y:S08]  /*0050*/  LDC.64 R28, c[0x0][0x218] ;  /* 0x00008600ff1c7b82 */ /* 0x000f300000000a00 */
[----:B------:R-:W5:Y:S08]  /*0060*/  LDC.64 R24, c[0x0][0x210] ;  /* 0x00008400ff187b82 */ /* 0x000f700000000a00 */
[----:B------:R-:W4:Y:S01]  /*0070*/  LDC.64 R14, c[0x0][0x228] ;  /* 0x00008a00ff0e7b82 */ /* 0x000f220000000a00 */
[----:B-1----:R-:W-:-:S07]  /*0080*/  SHF.L.U32 R0, R0, 0x2, RZ ;  /* 0x0000000200007819 */ /* 0x002fce00000006ff */
[----:B------:R-:W1:Y:S01]  /*0090*/  LDC.64 R12, c[0x0][0x230] ;  /* 0x00008c00ff0c7b82 */ /* 0x000e620000000a00 */
[----:B---3--:R-:W-:Y:S02]  /*00a0*/  SHF.R.S32.HI R2, RZ, 0x15, R17 ;  /* 0x00000015ff027819 */ /* 0x008fe40000011411 */
[----:B------:R-:W-:Y:S02]  /*00b0*/  LOP3.LUT R0, R0, 0x1fc, RZ, 0xc0, !PT ;  /* 0x000001fc00007812 */ /* 0x000fe400078ec0ff */
[----:B------:R-:W-:Y:S02]  /*00c0*/  SGXT R2, R2, 0x1 ;  /* 0x000000010202781a */ /* 0x000fe40000000200 */
[----:B------:R-:W-:-:S04]  /*00d0*/  LEA R17, R17, R0, 0xa ;  /* 0x0000000011117211 */ /* 0x000fc800078e50ff */
[----:B------:R-:W-:-:S04]  /*00e0*/  LEA.HI R2, R2, R17, RZ, 0x6 ;  /* 0x0000001102027211 */ /* 0x000fc800078f30ff */
[--C-:B------:R-:W-:Y:S02]  /*00f0*/  SHF.R.S32.HI R3, RZ, 0x6, R2.reuse ;  /* 0x00000006ff037819 */ /* 0x100fe40000011402 */
[----:B------:R-:W-:Y:S02]  /*0100*/  SHF.R.S32.HI R0, RZ, 0x1f, R2 ;  /* 0x0000001fff007819 */ /* 0x000fe40000011402 */
[----:B------:R-:W-:Y:S02]  /*0110*/  IADD3 R2, R2, 0x200, RZ ;  /* 0x0000020002027810 */ /* 0x000fe40007ffe0ff */
[----:B------:R-:W-:Y:S02]  /*0120*/  LEA.HI R0, R0, R3, RZ, 0xa ;  /* 0x0000000300007211 */ /* 0x000fe400078f50ff */
[----:B------:R-:W-:Y:S02]  /*0130*/  SHF.R.S32.HI R21, RZ, 0x6, R2 ;  /* 0x00000006ff157819 */ /* 0x000fe40000011402 */
[----:B------:R-:W-:-:S02]  /*0140*/  LOP3.LUT R0, R0, 0xfffffc00, RZ, 0xc0, !PT ;  /* 0xfffffc0000007812 */ /* 0x000fc400078ec0ff */
[----:B------:R-:W-:Y:S02]  /*0150*/  SHF.R.S32.HI R2, RZ, 0x1f, R2 ;  /* 0x0000001fff027819 */ /* 0x000fe40000011402 */
[----:B------:R-:W-:Y:S02]  /*0160*/  IADD3 R3, R3, -R0, RZ ;  /* 0x8000000003037210 */ /* 0x000fe40007ffe0ff */
[----:B------:R-:W-:-:S03]  /*0170*/  LEA.HI R2, R2, R21, RZ, 0xa ;  /* 0x0000001502027211 */ /* 0x000fc600078f50ff */
[----:B--2---:R-:W-:Y:S01]  /*0180*/  IMAD.WIDE R6, R3, 0x4, R4 ;  /* 0x0000000403067825 */ /* 0x004fe200078e0204 */
[----:B------:R-:W-:-:S04]  /*0190*/  LOP3.LUT R2, R2, 0xfffffc00, RZ, 0xc0, !PT ;  /* 0xfffffc0002027812 */ /* 0x000fc800078ec0ff */
[----:B------:R-:W-:Y:S01]  /*01a0*/  IADD3 R21, R21, -R2, RZ ;  /* 0x8000000215157210 */ /* 0x000fe20007ffe0ff */
[----:B------:R-:W2:Y:S04]  /*01b0*/  LDG.E.EL R20, desc[UR4][R6.64] ;  /* 0x0000000406147981 */ /* 0x000ea8000c2e1900 */
[----:B------:R-:W-:-:S05]  /*01c0*/  IMAD.WIDE R4, R21, 0x4, R4 ;  /* 0x0000000415047825 */ /* 0x000fca00078e0204 */
[----:B------:R-:W3:Y:S01]  /*01d0*/  LDG.E.EL R19, desc[UR4][R4.64] ;  /* 0x0000000404137981 */ /* 0x000ee2000c2e1900 */
[----:B----4-:R-:W-:-:S04]  /*01e0*/  IMAD.WIDE R26, R3, 0x4, R28 ;  /* 0x00000004031a7825 */ /* 0x010fc800078e021c */
[----:B-----5:R-:W-:Y:S01]  /*01f0*/  IMAD.WIDE R24, R17, 0x4, R24 ;  /* 0x0000000411187825 */ /* 0x020fe200078e0218 */
[----:B------:R-:W4:Y:S03]  /*0200*/  LDG.E.EL R16, desc[UR4][R26.64] ;  /* 0x000000041a107981 */ /* 0x000f26000c2e1900 */
[----:B------:R-:W-:Y:S01]  /*0210*/  IMAD.WIDE R28, R21, 0x4, R28 ;  /* 0x00000004151c7825 */ /* 0x000fe200078e021c */
[----:B------:R-:W4:Y:S03]  /*0220*/  LDG.E.128 R8, desc[UR4][R24.64] ;  /* 0x0000000418087981 */ /* 0x000f26000c1e1d00 */
[C---:B0-----:R-:W-:Y:S01]  /*0230*/  IMAD.WIDE R22, R3.reuse, 0x4, R14 ;  /* 0x0000000403167825 */ /* 0x041fe200078e020e */
[----:B------:R-:W5:Y:S04]  /*0240*/  LDG.E.EL R0, desc[UR4][R28.64] ;  /* 0x000000041c007981 */ /* 0x000f68000c2e1900 */
[----:B------:R-:W5:Y:S01]  /*0250*/  LDG.E.128 R4, desc[UR4][R24.64+0x800] ;  /* 0x0008000418047981 */ /* 0x000f62000c1e1d00 */
[----:B-1----:R-:W-:-:S03]  /*0260*/  IMAD.WIDE R2, R3, 0x4, R12 ;  /* 0x0000000403027825 */ /* 0x002fc600078e020c */
[----:B------:R-:W4:Y:S01]  /*0270*/  LDG.E.EL R18, desc[UR4][R22.64] ;  /* 0x0000000416127981 */ /* 0x000f22000c2e1900 */
[----:B------:R-:W-:-:S03]  /*0280*/  IMAD.WIDE R14, R21, 0x4, R14 ;  /* 0x00000004150e7825 */ /* 0x000fc600078e020e */
[----:B------:R-:W4:Y:S01]  /*0290*/  LDG.E.EL R3, desc[UR4][R2.64] ;  /* 0x0000000402037981 */ /* 0x000f22000c2e1900 */
[----:B------:R-:W-:-:S03]  /*02a0*/  IMAD.WIDE R12, R21, 0x4, R12 ;  /* 0x00000004150c7825 */ /* 0x000fc600078e020c */
[----:B------:R-:W4:Y:S04]  /*02b0*/  LDG.E.EL R14, desc[UR4][R14.64] ;  /* 0x000000040e0e7981 */ /* 0x000f28000c2e1900 */
[----:B------:R0:W4:Y:S02]  /*02c0*/  LDG.E.EL R21, desc[UR4][R12.64] ;  /* 0x000000040c157981 */ /* 0x000124000c2e1900 */
[----:B0-----:R-:W0:Y:S02]  /*02d0*/  LDC.64 R12, c[0x0][0x238] ;  /* 0x00008e00ff0c7b82 */ /* 0x001e240000000a00 */
[----:B0-----:R-:W-:-:S04]  /*02e0*/  IMAD.WIDE R12, R17, 0x4, R12 ;  /* 0x00000004110c7825 */ /* 0x001fc800078e020c */
[----:B--2---:R-:W-:-:S04]  /*02f0*/  FADD R20, R20, 9.9999997473787516356e-06 ;  /* 0x3727c5ac14147421 */ /* 0x004fc80000000000 */
[----:B------:R-:W0:Y:S01]  /*0300*/  MUFU.SQRT R26, R20 ;  /* 0x00000014001a7308 */ /* 0x000e220000002000 */
[----:B---3--:R-:W-:-:S07]  /*0310*/  FADD R19, R19, 9.9999997473787516356e-06 ;  /* 0x3727c5ac13137421 */ /* 0x008fce0000000000 */
[----:B------:R-:W1:Y:S01]  /*0320*/  MUFU.SQRT R24, R19 ;  /* 0x0000001300187308 */ /* 0x000e620000002000 */
[C---:B0-----:R-:W-:Y:S02]  /*0330*/  FSETP.GT.AND P0, PT, R26.reuse, 8.50705917302346158658e+37, PT ;  /* 0x7e8000001a00780b */ /* 0x041fe40003f04000 */
[----:B------:R-:W-:Y:S02]  /*0340*/  FSETP.GEU.AND P2, PT, R26, 1.175494350822287508e-38, PT ;  /* 0x008000001a00780b */ /* 0x000fe40003f4e000 */
[C---:B-1----:R-:W-:Y:S02]  /*0350*/  FSETP.GT.AND P1, PT, R24.reuse, 8.50705917302346158658e+37, PT ;  /* 0x7e8000001800780b */ /* 0x042fe40003f24000 */
[----:B------:R-:W-:-:S07]  /*0360*/  FSETP.GEU.AND P3, PT, R24, 1.175494350822287508e-38, PT ;  /* 0x008000001800780b */ /* 0x000fce0003f6e000 */
[----:B------:R-:W-:Y:S01]  /*0370*/  @P0 FMUL R26, R26, 0.25 ;  /* 0x3e8000001a1a0820 */ /* 0x000fe20000400000 */
[----:B------:R-:W-:-:S03]  /*0380*/  HFMA2.MMA R19, -RZ, RZ, 1.625, 0 ;  /* 0x3e800000ff137435 */ /* 0x000fc600000001ff */
[----:B------:R-:W-:Y:S01]  /*0390*/  @!P2 FMUL R26, R26, 16777216 ;  /* 0x4b8000001a1aa820 */ /* 0x000fe20000400000 */
[----:B------:R-:W-:-:S05]  /*03a0*/  @P1 FMUL R24, R24, 0.25 ;  /* 0x3e80000018181820 */ /* 0x000fca0000400000 */
[----:B------:R-:W0:Y:S01]  /*03b0*/  MUFU.RCP R26, R26 ;  /* 0x0000001a001a7308 */ /* 0x000e220000001000 */
[----:B------:R-:W-:Y:S01]  /*03c0*/  FSEL R15, R19, 1, P0 ;  /* 0x3f800000130f7808 */ /* 0x000fe20000000000 */
[----:B------:R-:W-:-:S06]  /*03d0*/  @!P3 FMUL R24, R24, 16777216 ;  /* 0x4b8000001818b820 */ /* 0x000fcc0000400000 */
[----:B------:R-:W1:Y:S01]  /*03e0*/  MUFU.RCP R2, R24 ;  /* 0x0000001800027308 */ /* 0x000e620000001000 */
[----:B------:R-:W-:Y:S01]  /*03f0*/  @!P2 FMUL R15, R15, 16777216 ;  /* 0x4b8000000f0fa820 */ /* 0x000fe20000400000 */
[----:B------:R-:W-:Y:S01]  /*0400*/  FSEL R19, R19, 1, P1 ;  /* 0x3f80000013137808 */ /* 0x000fe20000800000 */
[--C-:B----4-:R-:W-:Y:S01]  /*0410*/  FADD R8, R8, -R16.reuse ;  /* 0x8000001008087221 */ /* 0x110fe20000000000 */
[--C-:B------:R-:W-:Y:S01]  /*0420*/  FADD R11, R11, -R16.reuse ;  /* 0x800000100b0b7221 */ /* 0x100fe20000000000 */
[----:B0-----:R-:W-:Y:S01]  /*0430*/  FMUL R20, R26, R15 ;  /* 0x0000000f1a147220 */ /* 0x001fe20000400000 */
[--C-:B------:R-:W-:Y:S01]  /*0440*/  FADD R15, R9, -R16.reuse ;  /* 0x80000010090f7221 */ /* 0x100fe20000000000 */
[----:B------:R-:W-:Y:S01]  /*0450*/  FADD R9, R10, -R16 ;  /* 0x800000100a097221 */ /* 0x000fe20000000000 */
[----:B------:R-:W-:Y:S01]  /*0460*/  @!P3 FMUL R19, R19, 16777216 ;  /* 0x4b8000001313b820 */ /* 0x000fe20000400000 */
[-C--:B------:R-:W-:Y:S01]  /*0470*/  FMUL R8, R8, R20.reuse ;  /* 0x0000001408087220 */ /* 0x080fe20000400000 */
[-C--:B------:R-:W-:Y:S01]  /*0480*/  FMUL R10, R15, R20.reuse ;  /* 0x000000140f0a7220 */ /* 0x080fe20000400000 */
[-C--:B------:R-:W-:Y:S01]  /*0490*/  FMUL R16, R9, R20.reuse ;  /* 0x0000001409107220 */ /* 0x080fe20000400000 */
[----:B------:R-:W-:Y:S01]  /*04a0*/  FMUL R20, R11, R20 ;  /* 0x000000140b147220 */ /* 0x000fe20000400000 */
[--C-:B-----5:R-:W-:Y:S01]  /*04b0*/  FADD R9, R5, -R0.reuse ;  /* 0x8000000005097221 */ /* 0x120fe20000000000 */
[----:B-1----:R-:W-:Y:S01]  /*04c0*/  FMUL R2, R2, R19 ;  /* 0x0000001302027220 */ /* 0x002fe20000400000 */
[--C-:B------:R-:W-:Y:S01]  /*04d0*/  FADD R11, R4, -R0.reuse ;  /* 0x80000000040b7221 */ /* 0x100fe20000000000 */
[--C-:B------:R-:W-:Y:S01]  /*04e0*/  FADD R5, R6, -R0.reuse ;  /* 0x8000000006057221 */ /* 0x100fe20000000000 */
[----:B------:R-:W-:Y:S01]  /*04f0*/  FADD R7, R7, -R0 ;  /* 0x8000000007077221 */ /* 0x000fe20000000000 */
[-C--:B------:R-:W-:Y:S01]  /*0500*/  FMUL R0, R9, R2.reuse ;  /* 0x0000000209007220 */ /* 0x080fe20000400000 */
[-C--:B------:R-:W-:Y:S01]  /*0510*/  FMUL R11, R11, R2.reuse ;  /* 0x000000020b0b7220 */ /* 0x080fe20000400000 */
[-C--:B------:R-:W-:Y:S01]  /*0520*/  FMUL R22, R5, R2.reuse ;  /* 0x0000000205167220 */ /* 0x080fe20000400000 */
[----:B------:R-:W-:Y:S01]  /*0530*/  FMUL R2, R7, R2 ;  /* 0x0000000207027220 */ /* 0x000fe20000400000 */
[C-C-:B------:R-:W-:Y:S01]  /*0540*/  FFMA R4, R18.reuse, R8, R3.reuse ;  /* 0x0000000812047223 */ /* 0x140fe20000000003 */
[----:B------:R-:W-:Y:S01]  /*0550*/  FFMA R5, R18, R10, R3 ;  /* 0x0000000a12057223 */ /* 0x000fe20000000003 */
[----:B------:R-:W-:Y:S01]  /*0560*/  FFMA R8, R14, R11, R21 ;  /* 0x0000000b0e087223 */ /* 0x000fe20000000015 */
[C-C-:B------:R-:W-:Y:S01]  /*0570*/  FFMA R6, R18.reuse, R16, R3.reuse ;  /* 0x0000001012067223 */ /* 0x140fe20000000003 */
[----:B------:R-:W-:Y:S01]  /*0580*/  FFMA R7, R18, R20, R3 ;  /* 0x0000001412077223 */ /* 0x000fe20000000003 */
[C-C-:B------:R-:W-:Y:S01]  /*0590*/  FFMA R9, R14.reuse, R0, R21.reuse ;  /* 0x000000000e097223 */ /* 0x140fe20000000015 */
[C-C-:B------:R-:W-:Y:S01]  /*05a0*/  FFMA R10, R14.reuse, R22, R21.reuse ;  /* 0x000000160e0a7223 */ /* 0x140fe20000000015 */
[----:B------:R-:W-:-:S02]  /*05b0*/  FFMA R11, R14, R2, R21 ;  /* 0x000000020e0b7223 */ /* 0x000fc40000000015 */
[----:B------:R-:W-:Y:S04]  /*05c0*/  STG.E.128 desc[UR4][R12.64], R4 ;  /* 0x000000040c007986 */ /* 0x000fe8000c101d04 */
[----:B------:R-:W-:Y:S01]  /*05d0*/  STG.E.128 desc[UR4][R12.64+0x800], R8 ;  /* 0x000800080c007986 */ /* 0x000fe2000c101d04 */
[----:B------:R-:W-:Y:S05]  /*05e0*/  EXIT ;  /* 0x000000000000794d */ /* 0x000fea0003800000 */
.L_x_0:
[----:B------:R-:W-:-:S00]  /*05f0*/  BRA `(.L_x_0) ;  /* 0xfffffffc00fc7947 */ /* 0x000fc0000383ffff */
[----:B------:R-:W-:-:S00]  /*0600*/  NOP ;  /* 0x0000000000007918 */ /* 0x000fc00000000000 */
[----:B------:R-:W-:-:S00]  /*0610*/  NOP ;  /* 0x0000000000007918 */ /* 0x000fc00000000000 */
[----:B------:R-:W-:-:S00]  /*0620*/  NOP ;  /* 0x0000000000007918 */ /* 0x000fc00000000000 */
[----:B------:R-:W-:-:S00]  /*0630*/  NOP ;  /* 0x0000000000007918 */ /* 0x000fc00000000000 */
[----:B------:R-:W-:-:S00]  /*0640*/  NOP ;  /* 0x0000000000007918 */ /* 0x000fc00000000000 */
[----:B------:R-:W-:-:S00]  /*0650*/  NOP ;  /* 0x0000000000007918 */ /* 0x000fc00000000000 */
[----:B------:R-:W-:-:S00]  /*0660*/  NOP ;  /* 0x0000000000007918 */ /* 0x000fc00000000000 */
[----:B------:R-:W-:-:S00]  /*0670*/  NOP ;  /* 0x0000000000007918 */ /* 0x000fc00000000000 */
.L_x_1:


//--------------------- .nv.global.init           --------------------------
	.section	.nv.global.init,"aw",@progbits
.nv.global.init:
	.type		_$_str,@object
	.size		_$_str,(_$_str_$_2 - _$_str)
_$_str:
        /*0000*/ 	.byte	0x5f, 0x5f, 0x43, 0x55, 0x44, 0x41, 0x5f, 0x46, 0x54, 0x5a, 0x00
	.type		_$_str_$_2,@object
	.size		_$_str_$_2,(.L_1 - _$_str_$_2)
_$_str_$_2:
        /*000b*/ 	.byte	0x5f, 0x5f, 0x43, 0x55, 0x44, 0x41, 0x5f, 0x50, 0x52, 0x45, 0x43, 0x5f, 0x53, 0x51, 0x52, 0x54
        /*001b*/ 	.byte	0x00
.L_1:


//--------------------- .nv.constant0.triton_poi_fused__native_batch_norm_legit_no_training_39 --------------------------
	.section	.nv.constant0.triton_poi_fused__native_batch_norm_legit_no_training_39,"a",@progbits
	.sectionflags	@""
	.align	4
.nv.constant0.triton_poi_fused__native_batch_norm_legit_no_training_39:
	.zero		580
